//
// Generated by NVIDIA NVVM Compiler
//
// Compiler Build ID: CL-36424714
// Cuda compilation tools, release 13.0, V13.0.88
// Based on NVVM 20.0.0
//

.version 9.0
.target sm_100
.address_size 64

	// .globl	_Z21arch_inspector_kernelv
.extern .func  (.param .b32 func_retval0) vprintf
(
	.param .b64 vprintf_param_0,
	.param .b64 vprintf_param_1
)
;
.global .align 1 .b8 $str[43] = {91, 73, 68, 93, 32, 66, 108, 111, 99, 107, 58, 32, 37, 100, 44, 32, 84, 104, 114, 101, 97, 100, 58, 32, 37, 100, 44, 32, 71, 108, 111, 98, 97, 108, 32, 73, 68, 58, 32, 37, 100, 10};
.global .align 1 .b8 $str$1[53] = {91, 68, 105, 118, 101, 114, 103, 101, 110, 99, 101, 93, 32, 71, 108, 111, 98, 97, 108, 32, 73, 68, 32, 37, 100, 32, 105, 115, 32, 69, 86, 69, 78, 32, 105, 110, 115, 105, 100, 101, 32, 105, 116, 115, 32, 98, 108, 111, 99, 107, 46, 10};
.global .align 1 .b8 $str$2[52] = {91, 68, 105, 118, 101, 114, 103, 101, 110, 99, 101, 93, 32, 71, 108, 111, 98, 97, 108, 32, 73, 68, 32, 37, 100, 32, 105, 115, 32, 79, 68, 68, 32, 105, 110, 115, 105, 100, 101, 32, 105, 116, 115, 32, 98, 108, 111, 99, 107, 46, 10};

.visible .entry _Z21arch_inspector_kernelv()
{
	.local .align 8 .b8 	__local_depot0[16];
	.reg .b64 	%SP;
	.reg .b64 	%SPL;
	.reg .pred 	%p<2>;
	.reg .b32 	%r<12>;
	.reg .b64 	%rd<11>;

	mov.u64 	%SPL, __local_depot0;
	cvta.local.u64 	%SP, %SPL;
	add.u64 	%rd2, %SP, 0;
	add.u64 	%rd1, %SPL, 0;
	mov.u32 	%r2, %ctaid.x;
	mov.u32 	%r3, %ntid.x;
	mov.u32 	%r4, %tid.x;
	mad.lo.s32 	%r1, %r2, %r3, %r4;
	st.local.v2.u32 	[%rd1], {%r2, %r4};
	st.local.u32 	[%rd1+8], %r1;
	mov.u64 	%rd3, $str;
	cvta.global.u64 	%rd4, %rd3;
	{ // callseq 0, 0
	.param .b64 param0;
	st.param.b64 	[param0], %rd4;
	.param .b64 param1;
	st.param.b64 	[param1], %rd2;
	.param .b32 retval0;
	call.uni (retval0), 
	vprintf, 
	(
	param0, 
	param1
	);
	ld.param.b32 	%r5, [retval0];
	} // callseq 0
	and.b32  	%r7, %r4, 1;
	setp.eq.b32 	%p1, %r7, 1;
	@%p1 bra 	$L__BB0_2;
	st.local.u32 	[%rd1], %r1;
	mov.u64 	%rd8, $str$1;
	cvta.global.u64 	%rd9, %rd8;
	{ // callseq 2, 0
	.param .b64 param0;
	st.param.b64 	[param0], %rd9;
	.param .b64 param1;
	st.param.b64 	[param1], %rd2;
	.param .b32 retval0;
	call.uni (retval0), 
	vprintf, 
	(
	param0, 
	param1
	);
	ld.param.b32 	%r10, [retval0];
	} // callseq 2
	bra.uni 	$L__BB0_3;
$L__BB0_2:
	st.local.u32 	[%rd1], %r1;
	mov.u64 	%rd5, $str$2;
	cvta.global.u64 	%rd6, %rd5;
	{ // callseq 1, 0
	.param .b64 param0;
	st.param.b64 	[param0], %rd6;
	.param .b64 param1;
	st.param.b64 	[param1], %rd2;
	.param .b32 retval0;
	call.uni (retval0), 
	vprintf, 
	(
	param0, 
	param1
	);
	ld.param.b32 	%r8, [retval0];
	} // callseq 1
$L__BB0_3:
	ret;

}


// ===== COMPILED SASS (sm_100) =====

	.target	sm_100

	.elftype	@"ET_EXEC"


//--------------------- .note.nv.tkinfo           --------------------------
	.section	.note.nv.tkinfo,"",@"SHT_NOTE"
	.sectionflags	@"SHF_NOTE_NV_TKINFO"
	.tkinfo
        /*0018*/ 	.word	0x00000002
        /*0030*/ 	.string	""
        /*0030*/ 	.string	"ptxas"
        /*0030*/ 	.string	"Cuda compilation tools, release 13.0, V13.0.88"
        /*0030*/ 	.string	"Build cuda_13.0.r13.0/compiler.36424714_0"
        /*0030*/ 	.string	"-arch sm_100 -m 64 "



//--------------------- .note.nv.cuinfo           --------------------------
	.section	.note.nv.cuinfo,"",@"SHT_NOTE"
	.sectionflags	@"SHF_NOTE_NV_CUINFO"
        /*0018*/ 	.short	0x0002
        /*001a*/ 	.short	0x0064
        /*001c*/ 	.short	0x0082
	.zero		2


//--------------------- .nv.info                  --------------------------
	.section	.nv.info,"",@"SHT_CUDA_INFO"
	.align	4


	//----- nvinfo : EIATTR_REGCOUNT
	.align		4
        /*0000*/ 	.byte	0x04, 0x2f
        /*0002*/ 	.short	(.L_4 - .L_3)
	.align		4
.L_3:
        /*0004*/ 	.word	index@(_Z21arch_inspector_kernelv)
        /*0008*/ 	.word	0x00000019


	//----- nvinfo : EIATTR_FRAME_SIZE
	.align		4
.L_4:
        /*000c*/ 	.byte	0x04, 0x11
        /*000e*/ 	.short	(.L_6 - .L_5)
	.align		4
.L_5:
        /*0010*/ 	.word	index@(_Z21arch_inspector_kernelv)
        /*0014*/ 	.word	0x00000010


	//----- nvinfo : EIATTR_MIN_STACK_SIZE
	.align		4
.L_6:
        /*0018*/ 	.byte	0x04, 0x12
        /*001a*/ 	.short	(.L_8 - .L_7)
	.align		4
.L_7:
        /*001c*/ 	.word	index@(_Z21arch_inspector_kernelv)
        /*0020*/ 	.word	0x00000010
.L_8:


//--------------------- .nv.compat                --------------------------
	.section	.nv.compat,"",@"SHT_CUDA_COMPAT_INFO"
	.align	4
        /*0000*/ 	.byte	0x02, 0x09, 0x00, 0x00, 0x02, 0x02, 0x01, 0x00, 0x02, 0x05, 0x05, 0x00, 0x03, 0x07, 0x01, 0x01
        /*0010*/ 	.byte	0x02, 0x03, 0x00, 0x00, 0x02, 0x06, 0x01, 0x00, 0x04, 0x0b, 0x08, 0x00, 0x09, 0x00, 0x00, 0x00
        /*0020*/ 	.byte	0x00, 0x00, 0x00, 0x00


//--------------------- .nv.info._Z21arch_inspector_kernelv --------------------------
	.section	.nv.info._Z21arch_inspector_kernelv,"",@"SHT_CUDA_INFO"
	.sectionflags	@""
	.align	4


	//----- nvinfo : EIATTR_CUDA_API_VERSION
	.align		4
        /*0000*/ 	.byte	0x04, 0x37
        /*0002*/ 	.short	(.L_10 - .L_9)
.L_9:
        /*0004*/ 	.word	0x00000082


	//----- nvinfo : EIATTR_SPARSE_MMA_MASK
	.align		4
.L_10:
        /*0008*/ 	.byte	0x03, 0x50
        /*000a*/ 	.short	0x0000


	//----- nvinfo : EIATTR_MAXREG_COUNT
	.align		4
        /*000c*/ 	.byte	0x03, 0x1b
        /*000e*/ 	.short	0x00ff


	//----- nvinfo : EIATTR_EXTERNS
	.align		4
        /*0010*/ 	.byte	0x04, 0x0f
        /*0012*/ 	.short	(.L_12 - .L_11)


	//   ....[0]....
	.align		4
.L_11:
        /*0014*/ 	.word	index@(vprintf)


	//----- nvinfo : EIATTR_MERCURY_ISA_VERSION
	.align		4
.L_12:
        /*0018*/ 	.byte	0x03, 0x5f
        /*001a*/ 	.short	0x0101


	//----- nvinfo : EIATTR_VRC_CTA_INIT_COUNT
	.align		4
        /*001c*/ 	.byte	0x02, 0x4a
	.zero		1
	.zero		1


	//----- nvinfo : EIATTR_SYSCALL_OFFSETS
	.align		4
        /*0020*/ 	.byte	0x04, 0x46
        /*0022*/ 	.short	(.L_14 - .L_13)


	//   ....[0]....
.L_13:
        /*0024*/ 	.word	0x00000140


	//   ....[1]....
        /*0028*/ 	.word	0x00000200


	//   ....[2]....
        /*002c*/ 	.word	0x000002b0


	//----- nvinfo : EIATTR_EXIT_INSTR_OFFSETS
	.align		4
.L_14:
        /*0030*/ 	.byte	0x04, 0x1c
        /*0032*/ 	.short	(.L_16 - .L_15)


	//   ....[0]....
.L_15:
        /*0034*/ 	.word	0x00000210


	//   ....[1]....
        /*0038*/ 	.word	0x000002c0


	//----- nvinfo : EIATTR_CRS_STACK_SIZE
	.align		4
.L_16:
        /*003c*/ 	.byte	0x04, 0x1e
        /*003e*/ 	.short	(.L_18 - .L_17)
.L_17:
        /*0040*/ 	.word	0x00000000


	//----- nvinfo : EIATTR_SW_WAR
	.align		4
.L_18:
        /*0044*/ 	.byte	0x04, 0x36
        /*0046*/ 	.short	(.L_20 - .L_19)
.L_19:
        /*0048*/ 	.word	0x00000008
.L_20:


//--------------------- .nv.callgraph             --------------------------
	.section	.nv.callgraph,"",@"SHT_CUDA_CALLGRAPH"
	.align	4
	.sectionentsize	8
	.align		4
        /*0000*/ 	.word	0x00000000
	.align		4
        /*0004*/ 	.word	0xffffffff
	.align		4
        /*0008*/ 	.word	index@(_Z21arch_inspector_kernelv)
	.align		4
        /*000c*/ 	.word	index@(vprintf)
	.align		4
        /*0010*/ 	.word	0x00000000
	.align		4
        /*0014*/ 	.word	0xfffffffe
	.align		4
        /*0018*/ 	.word	0x00000000
	.align		4
        /*001c*/ 	.word	0xfffffffd
	.align		4
        /*0020*/ 	.word	0x00000000
	.align		4
        /*0024*/ 	.word	0xfffffffc


//--------------------- .nv.constant4             --------------------------
	.section	.nv.constant4,"a",@progbits
	.align	8
	.align		8
.nv.constant4:
        /*0000*/ 	.dword	vprintf
	.align		8
        /*0008*/ 	.dword	$str
	.align		8
        /*0010*/ 	.dword	$str$1
	.align		8
        /*0018*/ 	.dword	$str$2


//--------------------- .text._Z21arch_inspector_kernelv --------------------------
	.section	.text._Z21arch_inspector_kernelv,"ax",@progbits
	.align	128
        .global         _Z21arch_inspector_kernelv
        .type           _Z21arch_inspector_kernelv,@function
        .size           _Z21arch_inspector_kernelv,(.L_x_5 - _Z21arch_inspector_kernelv)
        .other          _Z21arch_inspector_kernelv,@"STO_CUDA_ENTRY STV_DEFAULT"
_Z21arch_inspector_kernelv:
.text._Z21arch_inspector_kernelv:
[----:B------:R-:W0:Y:S01]  /*0000*/  LDC R1, c[0x0][0x37c] ;  /* 0x0000df00ff017b82 */ /* 0x000e220000000800 */
[----:B------:R-:W1:Y:S01]  /*0010*/  S2R R16, SR_CTAID.X ;  /* 0x0000000000107919 */ /* 0x000e620000002500 */
[----:B------:R-:W2:Y:S01]  /*0020*/  LDCU UR5, c[0x0][0x2fc] ;  /* 0x00005f80ff0577ac */ /* 0x000ea20008000800 */
[----:B0-----:R-:W-:Y:S01]  /*0030*/  VIADD R1, R1, 0xfffffff0 ;  /* 0xfffffff001017836 */ /* 0x001fe20000000000 */
[----:B------:R-:W-:Y:S01]  /*0040*/  MOV R19, 0x0 ;  /* 0x0000000000137802 */ /* 0x000fe20000000f00 */
[----:B------:R-:W1:Y:S01]  /*0050*/  S2R R17, SR_TID.X ;  /* 0x0000000000117919 */ /* 0x000e620000002100 */
[----:B------:R-:W1:Y:S02]  /*0060*/  LDCU UR6, c[0x0][0x360] ;  /* 0x00006c00ff0677ac */ /* 0x000e640008000800 */
[----:B------:R0:W3:Y:S01]  /*0070*/  LDC.64 R8, c[0x4][R19] ;  /* 0x0100000013087b82 */ /* 0x0000e20000000a00 */
[----:B------:R-:W4:Y:S02]  /*0080*/  LDCU UR4, c[0x0][0x2f8] ;  /* 0x00005f00ff0477ac */ /* 0x000f240008000800 */
[----:B----4-:R-:W-:-:S05]  /*0090*/  IADD3 R18, P0, PT, R1, UR4, RZ ;  /* 0x0000000401127c10 */ /* 0x010fca000ff1e0ff */
[----:B--2---:R-:W-:Y:S02]  /*00a0*/  IMAD.X R2, RZ, RZ, UR5, P0 ;  /* 0x00000005ff027e24 */ /* 0x004fe400080e06ff */
[----:B------:R-:W-:Y:S02]  /*00b0*/  IMAD.MOV.U32 R6, RZ, RZ, R18 ;  /* 0x000000ffff067224 */ /* 0x000fe400078e0012 */
[----:B-1----:R-:W-:Y:S01]  /*00c0*/  IMAD R22, R16, UR6, R17 ;  /* 0x0000000610167c24 */ /* 0x002fe2000f8e0211 */
[----:B------:R0:W-:Y:S01]  /*00d0*/  STL.64 [R1], R16 ;  /* 0x0000001001007387 */ /* 0x0001e20000100a00 */
[----:B------:R-:W1:Y:S01]  /*00e0*/  LDCU.64 UR6, c[0x4][0x8] ;  /* 0x01000100ff0677ac */ /* 0x000e620008000a00 */
[----:B------:R-:W-:Y:S02]  /*00f0*/  MOV R7, R2 ;  /* 0x0000000200077202 */ /* 0x000fe40000000f00 */
[----:B------:R0:W-:Y:S01]  /*0100*/  STL [R1+0x8], R22 ;  /* 0x0000081601007387 */ /* 0x0001e20000100800 */
[----:B-1----:R-:W-:Y:S01]  /*0110*/  MOV R4, UR6 ;  /* 0x0000000600047c02 */ /* 0x002fe20008000f00 */
[----:B0--3--:R-:W-:-:S07]  /*0120*/  IMAD.U32 R5, RZ, RZ, UR7 ;  /* 0x00000007ff057e24 */ /* 0x009fce000f8e00ff */
[----:B------:R-:W-:-:S07]  /*0130*/  LEPC R20, `(.L_x_0) ;  /* 0x000000001014794e */ /* 0x000fce0000000000 */
[----:B------:R-:W-:Y:S05]  /*0140*/  CALL.ABS.NOINC R8 ;  /* 0x0000000008007343 */ /* 0x000fea0003c00000 */
.L_x_0:
[----:B------:R-:W-:-:S04]  /*0150*/  LOP3.LUT R17, R17, 0x1, RZ, 0xc0, !PT ;  /* 0x0000000111117812 */ /* 0x000fc800078ec0ff */
[----:B------:R-:W-:-:S13]  /*0160*/  ISETP.NE.U32.AND P0, PT, R17, 0x1, PT ;  /* 0x000000011100780c */ /* 0x000fda0003f05070 */
[----:B------:R-:W-:Y:S05]  /*0170*/  @!P0 BRA `(.L_x_1) ;  /* 0x0000000000288947 */ /* 0x000fea0003800000 */
[----:B------:R0:W-:Y:S01]  /*0180*/  STL [R1], R22 ;  /* 0x0000001601007387 */ /* 0x0001e20000100800 */
[----:B------:R0:W1:Y:S01]  /*0190*/  LDC.64 R8, c[0x4][R19] ;  /* 0x0100000013087b82 */ /* 0x0000620000000a00 */
[----:B------:R-:W2:Y:S01]  /*01a0*/  LDCU.64 UR4, c[0x4][0x10] ;  /* 0x01000200ff0477ac */ /* 0x000ea20008000a00 */
[----:B------:R-:W-:Y:S01]  /*01b0*/  MOV R6, R18 ;  /* 0x0000001200067202 */ /* 0x000fe20000000f00 */
[----:B------:R-:W-:Y:S02]  /*01c0*/  IMAD.MOV.U32 R7, RZ, RZ, R2 ;  /* 0x000000ffff077224 */ /* 0x000fe400078e0002 */
[----:B--2---:R-:W-:Y:S02]  /*01d0*/  IMAD.U32 R4, RZ, RZ, UR4 ;  /* 0x00000004ff047e24 */ /* 0x004fe4000f8e00ff */
[----:B0-----:R-:W-:-:S07]  /*01e0*/  IMAD.U32 R5, RZ, RZ, UR5 ;  /* 0x00000005ff057e24 */ /* 0x001fce000f8e00ff */
[----:B------:R-:W-:-:S07]  /*01f0*/  LEPC R20, `(.L_x_2) ;  /* 0x000000001014794e */ /* 0x000fce0000000000 */
[----:B-1----:R-:W-:Y:S05]  /*0200*/  CALL.ABS.NOINC R8 ;  /* 0x0000000008007343 */ /* 0x002fea0003c00000 */
.L_x_2:
[----:B------:R-:W-:Y:S05]  /*0210*/  EXIT ;  /* 0x000000000000794d */ /* 0x000fea0003800000 */
.L_x_1:
[----:B------:R-:W-:Y:S01]  /*0220*/  MOV R0, 0x0 ;  /* 0x0000000000007802 */ /* 0x000fe20000000f00 */
[----:B------:R0:W-:Y:S01]  /*0230*/  STL [R1], R22 ;  /* 0x0000001601007387 */ /* 0x0001e20000100800 */
[----:B------:R-:W1:Y:S01]  /*0240*/  LDCU.64 UR4, c[0x4][0x18] ;  /* 0x01000300ff0477ac */ /* 0x000e620008000a00 */
[----:B------:R-:W-:Y:S01]  /*0250*/  IMAD.MOV.U32 R6, RZ, RZ, R18 ;  /* 0x000000ffff067224 */ /* 0x000fe200078e0012 */
[----:B------:R0:W2:Y:S01]  /*0260*/  LDC.64 R8, c[0x4][R0] ;  /* 0x0100000000087b82 */ /* 0x0000a20000000a00 */
[----:B------:R-:W-:Y:S01]  /*0270*/  MOV R7, R2 ;  /* 0x0000000200077202 */ /* 0x000fe20000000f00 */
[----:B-1----:R-:W-:Y:S01]  /*0280*/  IMAD.U32 R4, RZ, RZ, UR4 ;  /* 0x00000004ff047e24 */ /* 0x002fe2000f8e00ff */
[----:B0-----:R-:W-:-:S07]  /*0290*/  MOV R5, UR5 ;  /* 0x0000000500057c02 */ /* 0x001fce0008000f00 */
[----:B------:R-:W-:-:S07]  /*02a0*/  LEPC R20, `(.L_x_3) ;  /* 0x000000001014794e */ /* 0x000fce0000000000 */
[----:B--2---:R-:W-:Y:S05]  /*02b0*/  CALL.ABS.NOINC R8 ;  /* 0x0000000008007343 */ /* 0x004fea0003c00000 */
.L_x_3:
[----:B------:R-:W-:Y:S05]  /*02c0*/  EXIT ;  /* 0x000000000000794d */ /* 0x000fea0003800000 */
.L_x_4:
[----:B------:R-:W-:-:S00]  /*02d0*/  BRA `(.L_x_4) ;  /* 0xfffffffc00fc7947 */ /* 0x000fc0000383ffff */
[----:B------:R-:W-:-:S00]  /*02e0*/  NOP ;  /* 0x0000000000007918 */ /* 0x000fc00000000000 */
        /* <DEDUP_REMOVED lines=9> */
.L_x_5:


//--------------------- .nv.global.init           --------------------------
	.section	.nv.global.init,"aw",@progbits
.nv.global.init:
	.type		$str,@object
	.size		$str,($str$2 - $str)
$str:
        /*0000*/ 	.byte	0x5b, 0x49, 0x44, 0x5d, 0x20, 0x42, 0x6c, 0x6f, 0x63, 0x6b, 0x3a, 0x20, 0x25, 0x64, 0x2c, 0x20
        /*0010*/ 	.byte	0x54, 0x68, 0x72, 0x65, 0x61, 0x64, 0x3a, 0x20, 0x25, 0x64, 0x2c, 0x20, 0x47, 0x6c, 0x6f, 0x62
        /*0020*/ 	.byte	0x61, 0x6c, 0x20, 0x49, 0x44, 0x3a, 0x20, 0x25, 0x64, 0x0a, 0x00
	.type		$str$2,@object
	.size		$str$2,($str$1 - $str$2)
$str$2:
        /*002b*/ 	.byte	0x5b, 0x44, 0x69, 0x76, 0x65, 0x72, 0x67, 0x65, 0x6e, 0x63, 0x65, 0x5d, 0x20, 0x47, 0x6c, 0x6f
        /*003b*/ 	.byte	0x62, 0x61, 0x6c, 0x20, 0x49, 0x44, 0x20, 0x25, 0x64, 0x20, 0x69, 0x73, 0x20, 0x4f, 0x44, 0x44
        /*004b*/ 	.byte	0x20, 0x69, 0x6e, 0x73, 0x69, 0x64, 0x65, 0x20, 0x69, 0x74, 0x73, 0x20, 0x62, 0x6c, 0x6f, 0x63
        /*005b*/ 	.byte	0x6b, 0x2e, 0x0a, 0x00
	.type		$str$1,@object
	.size		$str$1,(.L_1 - $str$1)
$str$1:
        /*005f*/ 	.byte	0x5b, 0x44, 0x69, 0x76, 0x65, 0x72, 0x67, 0x65, 0x6e, 0x63, 0x65, 0x5d, 0x20, 0x47, 0x6c, 0x6f
        /*006f*/ 	.byte	0x62, 0x61, 0x6c, 0x20, 0x49, 0x44, 0x20, 0x25, 0x64, 0x20, 0x69, 0x73, 0x20, 0x45, 0x56, 0x45
        /*007f*/ 	.byte	0x4e, 0x20, 0x69, 0x6e, 0x73, 0x69, 0x64, 0x65, 0x20, 0x69, 0x74, 0x73, 0x20, 0x62, 0x6c, 0x6f
        /*008f*/ 	.byte	0x63, 0x6b, 0x2e, 0x0a, 0x00
.L_1:


//--------------------- .nv.shared.reserved.0     --------------------------
	.section	.nv.shared.reserved.0,"aw",@nobits
	.weak		__nv_reservedSMEM_offset_0_alias
	.size		__nv_reservedSMEM_offset_0_alias, 0, 64
	.other		__nv_reservedSMEM_offset_0_alias,@"STO_CUDA_RESERVED_SHARED STV_DEFAULT"
__nv_reservedSMEM_offset_0_alias:
	.zero		0
	.zero		64


//--------------------- .nv.constant0._Z21arch_inspector_kernelv --------------------------
	.section	.nv.constant0._Z21arch_inspector_kernelv,"a",@progbits
	.sectionflags	@""
	.align	4
.nv.constant0._Z21arch_inspector_kernelv:
	.zero		896


//--------------------- SYMBOLS --------------------------

	.type		.nv.reservedSmem.offset0,@object
	.size		.nv.reservedSmem.offset0,0x4
	.type		vprintf,@function
